	.headerflags	@"EF_CUDA_TEXMODE_UNIFIED EF_CUDA_64BIT_ADDRESS EF_CUDA_ACCELERATORS EF_CUDA_SM90 EF_CUDA_VIRTUAL_SM(EF_CUDA_SM90)"
	.elftype	@"ET_EXEC"


//--------------------- .nv.info                  --------------------------
	.section	.nv.info,"",@"SHT_CUDA_INFO"
	.align	4


	//----- nvinfo : EIATTR_REGCOUNT
	.align		4
        /*0000*/ 	.byte	0x04, 0x2f
        /*0002*/ 	.short	(.L_1 - .L_0)
	.align		4
.L_0:
        /*0004*/ 	.word	index@(triton_poi_fused__native_batch_norm_legit_no_training_max_pool2d_with_indices_relu_9)
        /*0008*/ 	.word	0x00000022


	//----- nvinfo : EIATTR_MIN_STACK_SIZE
	.align		4
.L_1:
        /*000c*/ 	.byte	0x04, 0x12
        /*000e*/ 	.short	(.L_3 - .L_2)
	.align		4
.L_2:
        /*0010*/ 	.word	index@(triton_poi_fused__native_batch_norm_legit_no_training_max_pool2d_with_indices_relu_9)
        /*0014*/ 	.word	0x00000000


	//----- nvinfo : EIATTR_FRAME_SIZE
	.align		4
.L_3:
        /*0018*/ 	.byte	0x04, 0x11
        /*001a*/ 	.short	(.L_5 - .L_4)
	.align		4
.L_4:
        /*001c*/ 	.word	index@(triton_poi_fused__native_batch_norm_legit_no_training_max_pool2d_with_indices_relu_9)
        /*0020*/ 	.word	0x00000000


	//----- nvinfo : EIATTR_MIN_STACK_SIZE
	.align		4
.L_5:
        /*0024*/ 	.byte	0x04, 0x12
        /*0026*/ 	.short	(.L_7 - .L_6)
	.align		4
.L_6:
        /*0028*/ 	.word	index@(triton_poi_fused__native_batch_norm_legit_no_training_max_pool2d_with_indices_relu_9)
        /*002c*/ 	.word	0x00000000
.L_7:


//--------------------- .nv.info.triton_poi_fused__native_batch_norm_legit_no_training_max_pool2d_with_indices_relu_9 --------------------------
	.section	.nv.info.triton_poi_fused__native_batch_norm_legit_no_training_max_pool2d_with_indices_relu_9,"",@"SHT_CUDA_INFO"
	.sectionflags	@""
	.align	4


	//----- nvinfo : EIATTR_CUDA_API_VERSION
	.align		4
        /*0000*/ 	.byte	0x04, 0x37
        /*0002*/ 	.short	(.L_9 - .L_8)
.L_8:
        /*0004*/ 	.word	0x0000007c


	//----- nvinfo : EIATTR_KPARAM_INFO
	.align		4
.L_9:
        /*0008*/ 	.byte	0x04, 0x17
        /*000a*/ 	.short	(.L_11 - .L_10)
.L_10:
        /*000c*/ 	.word	0x00000000
        /*0010*/ 	.short	0x0002
        /*0012*/ 	.short	0x0010
        /*0014*/ 	.byte	0x00, 0xf0, 0x11, 0x00


	//----- nvinfo : EIATTR_KPARAM_INFO
	.align		4
.L_11:
        /*0018*/ 	.byte	0x04, 0x17
        /*001a*/ 	.short	(.L_13 - .L_12)
.L_12:
        /*001c*/ 	.word	0x00000000
        /*0020*/ 	.short	0x0001
        /*0022*/ 	.short	0x0008
        /*0024*/ 	.byte	0x00, 0xf4, 0x21, 0x00


	//----- nvinfo : EIATTR_KPARAM_INFO
	.align		4
.L_13:
        /*0028*/ 	.byte	0x04, 0x17
        /*002a*/ 	.short	(.L_15 - .L_14)
.L_14:
        /*002c*/ 	.word	0x00000000
        /*0030*/ 	.short	0x0000
        /*0032*/ 	.short	0x0000
        /*0034*/ 	.byte	0x00, 0xf4, 0x21, 0x00


	//----- nvinfo : EIATTR_SPARSE_MMA_MASK
	.align		4
.L_15:
        /*0038*/ 	.byte	0x03, 0x50
        /*003a*/ 	.short	0x0000


	//----- nvinfo : EIATTR_MAXREG_COUNT
	.align		4
        /*003c*/ 	.byte	0x03, 0x1b
        /*003e*/ 	.short	0x00ff


	//----- nvinfo : EIATTR_EXIT_INSTR_OFFSETS
	.align		4
        /*0040*/ 	.byte	0x04, 0x1c
        /*0042*/ 	.short	(.L_17 - .L_16)


	//   ....[0]....
.L_16:
        /*0044*/ 	.word	0x00001560


	//   ....[1]....
        /*0048*/ 	.word	0x00001580


	//----- nvinfo : EIATTR_REQNTID
	.align		4
.L_17:
        /*004c*/ 	.byte	0x04, 0x10
        /*004e*/ 	.short	(.L_19 - .L_18)
.L_18:
        /*0050*/ 	.word	0x00000080
        /*0054*/ 	.word	0x00000001
        /*0058*/ 	.word	0x00000001


	//----- nvinfo : EIATTR_CBANK_PARAM_SIZE
	.align		4
.L_19:
        /*005c*/ 	.byte	0x03, 0x19
        /*005e*/ 	.short	0x0014


	//----- nvinfo : EIATTR_PARAM_CBANK
	.align		4
        /*0060*/ 	.byte	0x04, 0x0a
        /*0062*/ 	.short	(.L_21 - .L_20)
	.align		4
.L_20:
        /*0064*/ 	.word	index@(.nv.constant0.triton_poi_fused__native_batch_norm_legit_no_training_max_pool2d_with_indices_relu_9)
        /*0068*/ 	.short	0x0210
        /*006a*/ 	.short	0x0014


	//----- nvinfo : EIATTR_SW_WAR
	.align		4
.L_21:
        /*006c*/ 	.byte	0x04, 0x36
        /*006e*/ 	.short	(.L_23 - .L_22)
.L_22:
        /*0070*/ 	.word	0x00000008
.L_23:


//--------------------- .nv.callgraph             --------------------------
	.section	.nv.callgraph,"",@"SHT_CUDA_CALLGRAPH"
	.align	4
	.sectionentsize	8
	.align		4
        /*0000*/ 	.word	0x00000000
	.align		4
        /*0004*/ 	.word	0xffffffff
	.align		4
        /*0008*/ 	.word	0x00000000
	.align		4
        /*000c*/ 	.word	0xfffffffe
	.align		4
        /*0010*/ 	.word	0x00000000
	.align		4
        /*0014*/ 	.word	0xfffffffd
	.align		4
        /*0018*/ 	.word	0x00000000
	.align		4
        /*001c*/ 	.word	0xfffffffc


//--------------------- .text.triton_poi_fused__native_batch_norm_legit_no_training_max_pool2d_with_indices_relu_9 --------------------------
	.section	.text.triton_poi_fused__native_batch_norm_legit_no_training_max_pool2d_with_indices_relu_9,"ax",@progbits
	.align	128
        .global         triton_poi_fused__native_batch_norm_legit_no_training_max_pool2d_with_indices_relu_9
        .type           triton_poi_fused__native_batch_norm_legit_no_training_max_pool2d_with_indices_relu_9,@function
        .size           triton_poi_fused__native_batch_norm_legit_no_training_max_pool2d_with_indices_relu_9,(.L_x_1 - triton_poi_fused__native_batch_norm_legit_no_training_max_pool2d_with_indices_relu_9)
        .other          triton_poi_fused__native_batch_norm_legit_no_training_max_pool2d_with_indices_relu_9,@"STO_CUDA_ENTRY STV_DEFAULT"
triton_poi_fused__native_batch_norm_legit_no_training_max_pool2d_with_indices_relu_9:
.text.triton_poi_fused__native_batch_norm_legit_no_training_max_pool2d_with_indices_relu_9:
[----:B------:R-:W0:Y:S02]  /*0000*/  LDC R1, c[0x0][0x28] ;  /* 0x00000a00ff017b82 */ /* 0x000e240000000800 */
[----:B------:R-:W1:Y:S01]  /*0010*/  S2R R0, SR_TID.X ;  /* 0x0000000000007919 */ /* 0x000e620000002100 */
[----:B------:R-:W-:Y:S01]  /*0020*/  IMAD.MOV.U32 R2, RZ, RZ, RZ ;  /* 0x000000ffff027224 */ /* 0x000fe200078e00ff */
[----:B------:R-:W2:Y:S01]  /*0030*/  LDC.64 R24, c[0x0][0x210] ;  /* 0x00008400ff187b82 */ /* 0x000ea20000000a00 */
[----:B------:R-:W-:Y:S01]  /*0040*/  IMAD.MOV.U32 R6, RZ, RZ, RZ ;  /* 0x000000ffff067224 */ /* 0x000fe200078e00ff */
[----:B------:R-:W3:Y:S01]  /*0050*/  S2R R3, SR_CTAID.X ;  /* 0x0000000000037919 */ /* 0x000ee20000002500 */
[----:B------:R-:W-:Y:S02]  /*0060*/  CS2R R20, SRZ ;  /* 0x0000000000147805 */ /* 0x000fe4000001ff00 */
[----:B------:R-:W-:Y:S01]  /*0070*/  CS2R R22, SRZ ;  /* 0x0000000000167805 */ /* 0x000fe2000001ff00 */
[----:B------:R-:W-:Y:S01]  /*0080*/  ULDC.64 UR4, c[0x0][0x208] ;  /* 0x0000820000047ab9 */ /* 0x000fe20000000a00 */
[----:B-1----:R-:W-:Y:S01]  /*0090*/  IMAD.SHL.U32 R0, R0, 0x4, RZ ;  /* 0x0000000400007824 */ /* 0x002fe200078e00ff */
[----:B---3--:R-:W-:-:S04]  /*00a0*/  SHF.R.S32.HI R5, RZ, 0x15, R3 ;  /* 0x00000015ff057819 */ /* 0x008fc80000011403 */
[----:B------:R-:W-:Y:S02]  /*00b0*/  LOP3.LUT R0, R0, 0x1fc, RZ, 0xc0, !PT ;  /* 0x000001fc00007812 */ /* 0x000fe400078ec0ff */
[----:B------:R-:W-:-:S03]  /*00c0*/  SGXT R5, R5, 0x1 ;  /* 0x000000010505781a */ /* 0x000fc60000000200 */
[----:B------:R-:W-:-:S04]  /*00d0*/  IMAD R3, R3, 0x400, R0 ;  /* 0x0000040003037824 */ /* 0x000fc800078e0200 */
[--C-:B------:R-:W-:Y:S01]  /*00e0*/  IMAD.HI R8, R3, -0x1f8fc7e3, R2.reuse ;  /* 0xe070381d03087827 */ /* 0x100fe200078e0202 */
[----:B------:R-:W-:Y:S02]  /*00f0*/  LEA.HI R0, R5, R3, RZ, 0x6 ;  /* 0x0000000305007211 */ /* 0x000fe400078f30ff */
[C---:B------:R-:W-:Y:S01]  /*0100*/  ISETP.GE.AND P1, PT, R3.reuse, 0x14d100, PT ;  /* 0x0014d1000300780c */ /* 0x040fe20003f26270 */
[----:B------:R-:W-:Y:S01]  /*0110*/  IMAD.HI R4, R3, -0x3b3b6c9d, R2 ;  /* 0xc4c4936303047827 */ /* 0x000fe200078e0202 */
[----:B------:R-:W-:Y:S02]  /*0120*/  SHF.R.S32.HI R7, RZ, 0x6, R0 ;  /* 0x00000006ff077819 */ /* 0x000fe40000011400 */
[----:B------:R-:W-:Y:S02]  /*0130*/  SHF.R.U32.HI R9, RZ, 0x1f, R8 ;  /* 0x0000001fff097819 */ /* 0x000fe40000011608 */
[----:B------:R-:W-:Y:S01]  /*0140*/  LOP3.LUT R2, R0, 0xffffffc0, RZ, 0xc0, !PT ;  /* 0xffffffc000027812 */ /* 0x000fe200078ec0ff */
[----:B------:R-:W-:Y:S01]  /*0150*/  IMAD.HI R10, R7, -0x1f8fc7e3, R6 ;  /* 0xe070381d070a7827 */ /* 0x000fe200078e0206 */
[----:B------:R-:W-:-:S02]  /*0160*/  LEA.HI.SX32 R9, R8, R9, 0x14 ;  /* 0x0000000908097211 */ /* 0x000fc400078fa2ff */
[----:B------:R-:W-:Y:S01]  /*0170*/  SHF.R.U32.HI R11, RZ, 0x1f, R4 ;  /* 0x0000001fff0b7819 */ /* 0x000fe20000011604 */
[----:B------:R-:W-:Y:S01]  /*0180*/  IMAD.MOV.U32 R8, RZ, RZ, RZ ;  /* 0x000000ffff087224 */ /* 0x000fe200078e00ff */
[----:B------:R-:W-:Y:S01]  /*0190*/  SHF.R.U32.HI R13, RZ, 0x1f, R10 ;  /* 0x0000001fff0d7819 */ /* 0x000fe2000001160a */
[----:B------:R-:W-:Y:S01]  /*01a0*/  IMAD.IADD R0, R3, 0x1, -R2 ;  /* 0x0000000103007824 */ /* 0x000fe200078e0a02 */
[----:B------:R-:W-:Y:S01]  /*01b0*/  LEA.HI.SX32 R11, R4, R11, 0xe ;  /* 0x0000000b040b7211 */ /* 0x000fe200078f72ff */
[----:B------:R-:W-:Y:S01]  /*01c0*/  IMAD.HI R6, R9, -0x1f8fc7e3, R8 ;  /* 0xe070381d09067827 */ /* 0x000fe200078e0208 */
[----:B------:R-:W-:-:S03]  /*01d0*/  LEA.HI R15, R10, R13, RZ, 0x1a ;  /* 0x0000000d0a0f7211 */ /* 0x000fc600078fd0ff */
[----:B------:R-:W-:Y:S01]  /*01e0*/  IMAD R2, R11, 0x151a40, R0 ;  /* 0x00151a400b027824 */ /* 0x000fe200078e0200 */
[----:B------:R-:W-:Y:S01]  /*01f0*/  SHF.R.U32.HI R13, RZ, 0x1f, R6 ;  /* 0x0000001fff0d7819 */ /* 0x000fe20000011606 */
[----:B------:R-:W-:-:S03]  /*0200*/  IMAD R15, R15, -0x49, R7 ;  /* 0xffffffb70f0f7824 */ /* 0x000fc600078e0207 */
[----:B------:R-:W-:Y:S01]  /*0210*/  LEA.HI R13, R6, R13, RZ, 0x1a ;  /* 0x0000000d060d7211 */ /* 0x000fe200078fd0ff */
[----:B------:R-:W-:Y:S02]  /*0220*/  IMAD R15, R15, 0x80, R2 ;  /* 0x000000800f0f7824 */ /* 0x000fe400078e0202 */
[----:B------:R-:W-:Y:S02]  /*0230*/  VIADD R7, R3, 0x200 ;  /* 0x0000020003077836 */ /* 0x000fe40000000000 */
[----:B------:R-:W-:Y:S01]  /*0240*/  IMAD R2, R13, -0x49, R9 ;  /* 0xffffffb70d027824 */ /* 0x000fe200078e0209 */
[----:B------:R-:W-:Y:S01]  /*0250*/  CS2R R12, SRZ ;  /* 0x00000000000c7805 */ /* 0x000fe2000001ff00 */
[----:B------:R-:W-:Y:S01]  /*0260*/  IMAD.MOV.U32 R6, RZ, RZ, RZ ;  /* 0x000000ffff067224 */ /* 0x000fe200078e00ff */
[----:B------:R-:W-:Y:S01]  /*0270*/  LEA.HI R5, R5, R7, RZ, 0x6 ;  /* 0x0000000705057211 */ /* 0x000fe200078f30ff */
[----:B------:R-:W-:Y:S01]  /*0280*/  IMAD R2, R2, 0x4980, R15 ;  /* 0x0000498002027824 */ /* 0x000fe200078e020f */
[----:B------:R-:W-:Y:S01]  /*0290*/  CS2R R14, SRZ ;  /* 0x00000000000e7805 */ /* 0x000fe2000001ff00 */
[----:B------:R-:W-:Y:S01]  /*02a0*/  IMAD.HI R16, R7, -0x1f8fc7e3, R6 ;  /* 0xe070381d07107827 */ /* 0x000fe200078e0206 */
[----:B------:R-:W-:-:S03]  /*02b0*/  SHF.R.S32.HI R5, RZ, 0x6, R5 ;  /* 0x00000006ff057819 */ /* 0x000fc60000011405 */
[----:B--2---:R-:W-:Y:S01]  /*02c0*/  IMAD.WIDE R8, R2, 0x4, R24 ;  /* 0x0000000402087825 */ /* 0x004fe200078e0218 */
[----:B------:R-:W-:-:S03]  /*02d0*/  SHF.R.U32.HI R17, RZ, 0x1f, R16 ;  /* 0x0000001fff117819 */ /* 0x000fc60000011610 */
[----:B------:R-:W-:Y:S01]  /*02e0*/  VIADD R11, R2, 0x40 ;  /* 0x00000040020b7836 */ /* 0x000fe20000000000 */
[----:B------:R1:W2:Y:S01]  /*02f0*/  @!P1 LDG.E.128 R20, desc[UR4][R8.64] ;  /* 0x0000000408149981 */ /* 0x0002a2000c1e1d00 */
[----:B------:R-:W-:Y:S02]  /*0300*/  IMAD.MOV.U32 R4, RZ, RZ, RZ ;  /* 0x000000ffff047224 */ /* 0x000fe400078e00ff */
[----:B------:R-:W-:-:S04]  /*0310*/  IMAD.WIDE R10, R11, 0x4, R24 ;  /* 0x000000040b0a7825 */ /* 0x000fc800078e0218 */
[----:B------:R-:W-:Y:S01]  /*0320*/  IMAD.HI R6, R7, -0x3b3b6c9d, R6 ;  /* 0xc4c4936307067827 */ /* 0x000fe200078e0206 */
[----:B------:R3:W2:Y:S01]  /*0330*/  @!P1 LDG.E.128 R12, desc[UR4][R10.64] ;  /* 0x000000040a0c9981 */ /* 0x0006a2000c1e1d00 */
[----:B-1----:R-:W-:Y:S02]  /*0340*/  LEA.HI.SX32 R9, R16, R17, 0x14 ;  /* 0x0000001110097211 */ /* 0x002fe400078fa2ff */
[----:B------:R-:W-:-:S04]  /*0350*/  IMAD.HI R18, R5, -0x1f8fc7e3, R4 ;  /* 0xe070381d05127827 */ /* 0x000fc800078e0204 */
[----:B------:R-:W-:Y:S01]  /*0360*/  IMAD.MOV.U32 R8, RZ, RZ, RZ ;  /* 0x000000ffff087224 */ /* 0x000fe200078e00ff */
[----:B------:R-:W-:Y:S02]  /*0370*/  SHF.R.U32.HI R17, RZ, 0x1f, R18 ;  /* 0x0000001fff117819 */ /* 0x000fe40000011612 */
[----:B---3--:R-:W-:Y:S01]  /*0380*/  SHF.R.U32.HI R11, RZ, 0x1f, R6 ;  /* 0x0000001fff0b7819 */ /* 0x008fe20000011606 */
[----:B------:R-:W-:Y:S01]  /*0390*/  IMAD.HI R4, R9, -0x1f8fc7e3, R8 ;  /* 0xe070381d09047827 */ /* 0x000fe200078e0208 */
[----:B------:R-:W-:Y:S02]  /*03a0*/  LEA.HI R19, R18, R17, RZ, 0x1a ;  /* 0x0000001112137211 */ /* 0x000fe400078fd0ff */
[----:B------:R-:W-:Y:S02]  /*03b0*/  LEA.HI.SX32 R11, R6, R11, 0xe ;  /* 0x0000000b060b7211 */ /* 0x000fe400078f72ff */
[----:B------:R-:W-:Y:S01]  /*03c0*/  SHF.R.U32.HI R17, RZ, 0x1f, R4 ;  /* 0x0000001fff117819 */ /* 0x000fe20000011604 */
[----:B------:R-:W-:-:S02]  /*03d0*/  IMAD R19, R19, -0x49, R5 ;  /* 0xffffffb713137824 */ /* 0x000fc400078e0205 */
[----:B------:R-:W-:Y:S01]  /*03e0*/  IMAD R0, R11, 0x151a40, R0 ;  /* 0x00151a400b007824 */ /* 0x000fe200078e0200 */
[----:B------:R-:W-:-:S03]  /*03f0*/  LEA.HI R17, R4, R17, RZ, 0x1a ;  /* 0x0000001104117211 */ /* 0x000fc600078fd0ff */
[----:B------:R-:W-:Y:S02]  /*0400*/  IMAD R19, R19, 0x80, R0 ;  /* 0x0000008013137824 */ /* 0x000fe400078e0200 */
[----:B------:R-:W-:Y:S01]  /*0410*/  IMAD R0, R17, -0x49, R9 ;  /* 0xffffffb711007824 */ /* 0x000fe200078e0209 */
[----:B------:R-:W-:-:S03]  /*0420*/  ISETP.GE.AND P0, PT, R7, 0x14d100, PT ;  /* 0x0014d1000700780c */ /* 0x000fc60003f06270 */
[----:B------:R-:W-:Y:S01]  /*0430*/  IMAD R0, R0, 0x4980, R19 ;  /* 0x0000498000007824 */ /* 0x000fe200078e0213 */
[----:B------:R-:W-:-:S03]  /*0440*/  CS2R R10, SRZ ;  /* 0x00000000000a7805 */ /* 0x000fc6000001ff00 */
[C---:B------:R-:W-:Y:S01]  /*0450*/  VIADD R31, R0.reuse, 0x40 ;  /* 0x00000040001f7836 */ /* 0x040fe20000000000 */
[----:B------:R-:W-:Y:S01]  /*0460*/  CS2R R16, SRZ ;  /* 0x0000000000107805 */ /* 0x000fe2000001ff00 */
[----:B------:R-:W-:Y:S01]  /*0470*/  IMAD.MOV.U32 R9, RZ, RZ, RZ ;  /* 0x000000ffff097224 */ /* 0x000fe200078e00ff */
[----:B------:R-:W-:Y:S01]  /*0480*/  CS2R R18, SRZ ;  /* 0x0000000000127805 */ /* 0x000fe2000001ff00 */
[----:B------:R-:W-:-:S04]  /*0490*/  IMAD.WIDE R28, R0, 0x4, R24 ;  /* 0x00000004001c7825 */ /* 0x000fc800078e0218 */
[--C-:B------:R-:W-:Y:S01]  /*04a0*/  IMAD.WIDE R30, R31, 0x4, R24.reuse ;  /* 0x000000041f1e7825 */ /* 0x100fe200078e0218 */
[----:B------:R-:W3:Y:S04]  /*04b0*/  @!P0 LDG.E.128 R8, desc[UR4][R28.64] ;  /* 0x000000041c088981 */ /* 0x000ee8000c1e1d00 */
[----:B------:R-:W3:Y:S01]  /*04c0*/  @!P0 LDG.E.128 R16, desc[UR4][R30.64] ;  /* 0x000000041e108981 */ /* 0x000ee2000c1e1d00 */
[----:B------:R-:W-:Y:S01]  /*04d0*/  VIADD R27, R2, 0x80 ;  /* 0x00000080021b7836 */ /* 0x000fe20000000000 */
[----:B------:R-:W-:Y:S02]  /*04e0*/  CS2R R4, SRZ ;  /* 0x0000000000047805 */ /* 0x000fe4000001ff00 */
[----:B------:R-:W-:Y:S01]  /*04f0*/  CS2R R6, SRZ ;  /* 0x0000000000067805 */ /* 0x000fe2000001ff00 */
[----:B------:R-:W-:-:S05]  /*0500*/  IMAD.WIDE R26, R27, 0x4, R24 ;  /* 0x000000041b1a7825 */ /* 0x000fca00078e0218 */
[----:B------:R1:W4:Y:S02]  /*0510*/  @!P1 LDG.E.128 R4, desc[UR4][R26.64] ;  /* 0x000000041a049981 */ /* 0x000324000c1e1d00 */
[----:B-1----:R-:W-:-:S04]  /*0520*/  VIADD R27, R0, 0x80 ;  /* 0x00000080001b7836 */ /* 0x002fc80000000000 */
[----:B------:R-:W-:Y:S01]  /*0530*/  IMAD.WIDE R26, R27, 0x4, R24 ;  /* 0x000000041b1a7825 */ /* 0x000fe200078e0218 */
[C---:B--2---:R-:W-:Y:S02]  /*0540*/  FSETP.GT.AND P2, PT, R12.reuse, R20, PT ;  /* 0x000000140c00720b */ /* 0x044fe40003f44000 */
[C---:B------:R-:W-:Y:S02]  /*0550*/  FSETP.GT.AND P5, PT, R13.reuse, R21, PT ;  /* 0x000000150d00720b */ /* 0x040fe40003fa4000 */
[----:B------:R-:W-:Y:S02]  /*0560*/  FSETP.NAN.AND P3, PT, R12, R12, PT ;  /* 0x0000000c0c00720b */ /* 0x000fe40003f68000 */
[----:B------:R-:W-:Y:S02]  /*0570*/  FSETP.GT.AND P4, PT, R14, R22, PT ;  /* 0x000000160e00720b */ /* 0x000fe40003f84000 */
[----:B------:R-:W-:-:S05]  /*0580*/  FSETP.NAN.AND P6, PT, R13, R13, PT ;  /* 0x0000000d0d00720b */ /* 0x000fca0003fc8000 */
[----:B------:R-:W-:Y:S02]  /*0590*/  @!P2 FSEL R12, R12, R20, P3 ;  /* 0x000000140c0ca208 */ /* 0x000fe40001800000 */
[----:B------:R-:W-:Y:S02]  /*05a0*/  FSETP.GT.AND P2, PT, R15, R23, PT ;  /* 0x000000170f00720b */ /* 0x000fe40003f44000 */
[----:B------:R-:W-:Y:S02]  /*05b0*/  @!P5 FSEL R13, R13, R21, P6 ;  /* 0x000000150d0dd208 */ /* 0x000fe40003000000 */
[----:B------:R-:W-:-:S04]  /*05c0*/  FSETP.NAN.AND P5, PT, R14, R14, PT ;  /* 0x0000000e0e00720b */ /* 0x000fc80003fa8000 */
[----:B------:R-:W-:Y:S02]  /*05d0*/  @!P4 FSEL R14, R14, R22, P5 ;  /* 0x000000160e0ec208 */ /* 0x000fe40002800000 */
[C---:B------:R-:W-:Y:S02]  /*05e0*/  FSETP.NAN.AND P4, PT, R15.reuse, R15, PT ;  /* 0x0000000f0f00720b */ /* 0x040fe40003f88000 */
[----:B------:R-:W-:Y:S02]  /*05f0*/  CS2R R20, SRZ ;  /* 0x0000000000147805 */ /* 0x000fe4000001ff00 */
[----:B------:R-:W-:Y:S02]  /*0600*/  @!P2 FSEL R15, R15, R23, P4 ;  /* 0x000000170f0fa208 */ /* 0x000fe40002000000 */
[----:B------:R-:W-:-:S06]  /*0610*/  CS2R R22, SRZ ;  /* 0x0000000000167805 */ /* 0x000fcc000001ff00 */
[----:B------:R1:W2:Y:S01]  /*0620*/  @!P0 LDG.E.128 R20, desc[UR4][R26.64] ;  /* 0x000000041a148981 */ /* 0x0002a2000c1e1d00 */
[C---:B---3--:R-:W-:Y:S02]  /*0630*/  FSETP.GT.AND P3, PT, R16.reuse, R8, PT ;  /* 0x000000081000720b */ /* 0x048fe40003f64000 */
[----:B------:R-:W-:Y:S02]  /*0640*/  FSETP.NAN.AND P5, PT, R16, R16, PT ;  /* 0x000000101000720b */ /* 0x000fe40003fa8000 */
[----:B------:R-:W-:-:S09]  /*0650*/  FSETP.GT.AND P4, PT, R18, R10, PT ;  /* 0x0000000a1200720b */ /* 0x000fd20003f84000 */
[----:B------:R-:W-:Y:S02]  /*0660*/  @!P3 FSEL R16, R16, R8, P5 ;  /* 0x000000081010b208 */ /* 0x000fe40002800000 */
[C---:B------:R-:W-:Y:S02]  /*0670*/  FSETP.GT.AND P5, PT, R17.reuse, R9, PT ;  /* 0x000000091100720b */ /* 0x040fe40003fa4000 */
[----:B------:R-:W-:Y:S02]  /*0680*/  FSETP.NAN.AND P6, PT, R17, R17, PT ;  /* 0x000000111100720b */ /* 0x000fe40003fc8000 */
[----:B------:R-:W-:Y:S01]  /*0690*/  FSETP.GT.AND P2, PT, R19, R11, PT ;  /* 0x0000000b1300720b */ /* 0x000fe20003f44000 */
[----:B-1----:R-:W-:-:S08]  /*06a0*/  VIADD R27, R2, 0x24c0 ;  /* 0x000024c0021b7836 */ /* 0x002fd00000000000 */
[----:B------:R-:W-:Y:S02]  /*06b0*/  @!P5 FSEL R17, R17, R9, P6 ;  /* 0x000000091111d208 */ /* 0x000fe40003000000 */
[----:B------:R-:W-:-:S04]  /*06c0*/  FSETP.NAN.AND P5, PT, R18, R18, PT ;  /* 0x000000121200720b */ /* 0x000fc80003fa8000 */
[----:B------:R-:W-:Y:S02]  /*06d0*/  @!P4 FSEL R18, R18, R10, P5 ;  /* 0x0000000a1212c208 */ /* 0x000fe40002800000 */
[----:B------:R-:W-:Y:S02]  /*06e0*/  FSETP.NAN.AND P4, PT, R19, R19, PT ;  /* 0x000000131300720b */ /* 0x000fe40003f88000 */
[----:B------:R-:W-:Y:S01]  /*06f0*/  CS2R R8, SRZ ;  /* 0x0000000000087805 */ /* 0x000fe2000001ff00 */
[----:B------:R-:W-:Y:S01]  /*0700*/  IMAD.WIDE R26, R27, 0x4, R24 ;  /* 0x000000041b1a7825 */ /* 0x000fe200078e0218 */
[----:B------:R-:W-:Y:S02]  /*0710*/  @!P2 FSEL R19, R19, R11, P4 ;  /* 0x0000000b1313a208 */ /* 0x000fe40002000000 */
[----:B------:R-:W-:Y:S02]  /*0720*/  CS2R R10, SRZ ;  /* 0x00000000000a7805 */ /* 0x000fe4000001ff00 */
[----:B----4-:R-:W-:-:S04]  /*0730*/  FSETP.NAN.AND P3, PT, R4, R4, PT ;  /* 0x000000040400720b */ /* 0x010fc80003f68000 */
[----:B------:R1:W3:Y:S01]  /*0740*/  @!P1 LDG.E.128 R8, desc[UR4][R26.64] ;  /* 0x000000041a089981 */ /* 0x0002e2000c1e1d00 */
[----:B------:R-:W-:-:S08]  /*0750*/  FSETP.GEU.AND P5, PT, R12, R4, PT ;  /* 0x000000040c00720b */ /* 0x000fd00003fae000 */
[----:B------:R-:W-:Y:S02]  /*0760*/  @!P3 FSEL R4, R4, R12, !P5 ;  /* 0x0000000c0404b208 */ /* 0x000fe40006800000 */
[-C--:B------:R-:W-:Y:S02]  /*0770*/  FSETP.NAN.AND P5, PT, R5, R5.reuse, PT ;  /* 0x000000050500720b */ /* 0x080fe40003fa8000 */
[----:B------:R-:W-:Y:S02]  /*0780*/  FSETP.NAN.AND P4, PT, R6, R6, PT ;  /* 0x000000060600720b */ /* 0x000fe40003f88000 */
[----:B------:R-:W-:Y:S02]  /*0790*/  FSETP.GEU.AND P6, PT, R13, R5, PT ;  /* 0x000000050d00720b */ /* 0x000fe40003fce000 */
[----:B------:R-:W-:-:S07]  /*07a0*/  FSETP.NAN.AND P2, PT, R7, R7, PT ;  /* 0x000000070700720b */ /* 0x000fce0003f48000 */
[----:B------:R-:W-:Y:S02]  /*07b0*/  @!P5 FSEL R5, R5, R13, !P6 ;  /* 0x0000000d0505d208 */ /* 0x000fe40007000000 */
[----:B------:R-:W-:Y:S01]  /*07c0*/  FSETP.GEU.AND P5, PT, R14, R6, PT ;  /* 0x000000060e00720b */ /* 0x000fe20003fae000 */
[----:B-1----:R-:W-:-:S03]  /*07d0*/  VIADD R27, R0, 0x24c0 ;  /* 0x000024c0001b7836 */ /* 0x002fc60000000000 */
[----:B------:R-:W-:Y:S02]  /*07e0*/  @!P4 FSEL R6, R6, R14, !P5 ;  /* 0x0000000e0606c208 */ /* 0x000fe40006800000 */
[----:B------:R-:W-:Y:S02]  /*07f0*/  FSETP.GEU.AND P4, PT, R15, R7, PT ;  /* 0x000000070f00720b */ /* 0x000fe40003f8e000 */
[----:B------:R-:W-:Y:S01]  /*0800*/  CS2R R12, SRZ ;  /* 0x00000000000c7805 */ /* 0x000fe2000001ff00 */
[----:B------:R-:W-:Y:S01]  /*0810*/  IMAD.WIDE R26, R27, 0x4, R24 ;  /* 0x000000041b1a7825 */ /* 0x000fe200078e0218 */
[----:B------:R-:W-:Y:S02]  /*0820*/  @!P2 FSEL R7, R7, R15, !P4 ;  /* 0x0000000f0707a208 */ /* 0x000fe40006000000 */
[----:B------:R-:W-:-:S06]  /*0830*/  CS2R R14, SRZ ;  /* 0x00000000000e7805 */ /* 0x000fcc000001ff00 */
[----:B------:R1:W4:Y:S02]  /*0840*/  @!P0 LDG.E.128 R12, desc[UR4][R26.64] ;  /* 0x000000041a0c8981 */ /* 0x000324000c1e1d00 */
[----:B-1----:R-:W-:-:S04]  /*0850*/  VIADD R27, R2, 0x2500 ;  /* 0x00002500021b7836 */ /* 0x002fc80000000000 */
[----:B------:R-:W-:Y:S01]  /*0860*/  IMAD.WIDE R26, R27, 0x4, R24 ;  /* 0x000000041b1a7825 */ /* 0x000fe200078e0218 */
[-C--:B--2---:R-:W-:Y:S02]  /*0870*/  FSETP.NAN.AND P3, PT, R20, R20.reuse, PT ;  /* 0x000000141400720b */ /* 0x084fe40003f68000 */
[----:B------:R-:W-:Y:S02]  /*0880*/  FSETP.GEU.AND P5, PT, R16, R20, PT ;  /* 0x000000141000720b */ /* 0x000fe40003fae000 */
[----:B------:R-:W-:-:S09]  /*0890*/  FSETP.NAN.AND P4, PT, R22, R22, PT ;  /* 0x000000161600720b */ /* 0x000fd20003f88000 */
[----:B------:R-:W-:Y:S02]  /*08a0*/  @!P3 FSEL R20, R20, R16, !P5 ;  /* 0x000000101414b208 */ /* 0x000fe40006800000 */
[-C--:B------:R-:W-:Y:S02]  /*08b0*/  FSETP.NAN.AND P5, PT, R21, R21.reuse, PT ;  /* 0x000000151500720b */ /* 0x080fe40003fa8000 */
[----:B------:R-:W-:Y:S02]  /*08c0*/  FSETP.GEU.AND P6, PT, R17, R21, PT ;  /* 0x000000151100720b */ /* 0x000fe40003fce000 */
[----:B------:R-:W-:-:S09]  /*08d0*/  FSETP.NAN.AND P2, PT, R23, R23, PT ;  /* 0x000000171700720b */ /* 0x000fd20003f48000 */
[----:B------:R-:W-:Y:S02]  /*08e0*/  @!P5 FSEL R21, R21, R17, !P6 ;  /* 0x000000111515d208 */ /* 0x000fe40007000000 */
[----:B------:R-:W-:-:S04]  /*08f0*/  FSETP.GEU.AND P5, PT, R18, R22, PT ;  /* 0x000000161200720b */ /* 0x000fc80003fae000 */
[----:B------:R-:W-:Y:S02]  /*0900*/  @!P4 FSEL R22, R22, R18, !P5 ;  /* 0x000000121616c208 */ /* 0x000fe40006800000 */
[----:B------:R-:W-:Y:S02]  /*0910*/  FSETP.GEU.AND P4, PT, R19, R23, PT ;  /* 0x000000171300720b */ /* 0x000fe40003f8e000 */
[----:B------:R-:W-:Y:S02]  /*0920*/  CS2R R16, SRZ ;  /* 0x0000000000107805 */ /* 0x000fe4000001ff00 */
[----:B------:R-:W-:Y:S02]  /*0930*/  @!P2 FSEL R23, R23, R19, !P4 ;  /* 0x000000131717a208 */ /* 0x000fe40006000000 */
[----:B------:R-:W-:-:S06]  /*0940*/  CS2R R18, SRZ ;  /* 0x0000000000127805 */ /* 0x000fcc000001ff00 */
[----:B------:R1:W2:Y:S01]  /*0950*/  @!P1 LDG.E.128 R16, desc[UR4][R26.64] ;  /* 0x000000041a109981 */ /* 0x0002a2000c1e1d00 */
[-C--:B---3--:R-:W-:Y:S02]  /*0960*/  FSETP.NAN.AND P3, PT, R8, R8.reuse, PT ;  /* 0x000000080800720b */ /* 0x088fe40003f68000 */
[----:B------:R-:W-:Y:S02]  /*0970*/  FSETP.GEU.AND P5, PT, R4, R8, PT ;  /* 0x000000080400720b */ /* 0x000fe40003fae000 */
[----:B------:R-:W-:-:S09]  /*0980*/  FSETP.NAN.AND P4, PT, R10, R10, PT ;  /* 0x0000000a0a00720b */ /* 0x000fd20003f88000 */
[----:B------:R-:W-:Y:S02]  /*0990*/  @!P3 FSEL R8, R8, R4, !P5 ;  /* 0x000000040808b208 */ /* 0x000fe40006800000 */
[-C--:B------:R-:W-:Y:S02]  /*09a0*/  FSETP.NAN.AND P5, PT, R9, R9.reuse, PT ;  /* 0x000000090900720b */ /* 0x080fe40003fa8000 */
[----:B------:R-:W-:Y:S02]  /*09b0*/  FSETP.GEU.AND P6, PT, R5, R9, PT ;  /* 0x000000090500720b */ /* 0x000fe40003fce000 */
[----:B------:R-:W-:Y:S01]  /*09c0*/  FSETP.NAN.AND P2, PT, R11, R11, PT ;  /* 0x0000000b0b00720b */ /* 0x000fe20003f48000 */
[----:B-1----:R-:W-:-:S08]  /*09d0*/  VIADD R27, R0, 0x2500 ;  /* 0x00002500001b7836 */ /* 0x002fd00000000000 */
[----:B------:R-:W-:Y:S02]  /*09e0*/  @!P5 FSEL R9, R9, R5, !P6 ;  /* 0x000000050909d208 */ /* 0x000fe40007000000 */
[----:B------:R-:W-:-:S04]  /*09f0*/  FSETP.GEU.AND P5, PT, R6, R10, PT ;  /* 0x0000000a0600720b */ /* 0x000fc80003fae000 */
[----:B------:R-:W-:Y:S02]  /*0a00*/  @!P4 FSEL R10, R10, R6, !P5 ;  /* 0x000000060a0ac208 */ /* 0x000fe40006800000 */
[----:B------:R-:W-:Y:S02]  /*0a10*/  FSETP.GEU.AND P4, PT, R7, R11, PT ;  /* 0x0000000b0700720b */ /* 0x000fe40003f8e000 */
[----:B------:R-:W-:Y:S01]  /*0a20*/  CS2R R4, SRZ ;  /* 0x0000000000047805 */ /* 0x000fe2000001ff00 */
[----:B------:R-:W-:Y:S01]  /*0a30*/  IMAD.WIDE R26, R27, 0x4, R24 ;  /* 0x000000041b1a7825 */ /* 0x000fe200078e0218 */
[----:B------:R-:W-:Y:S02]  /*0a40*/  @!P2 FSEL R11, R11, R7, !P4 ;  /* 0x000000070b0ba208 */ /* 0x000fe40006000000 */
        /* <DEDUP_REMOVED lines=71> */
[----:B------:R-:W-:-:S04]  /*0ec0*/  IMAD.WIDE R26, R27, 0x4, R24 ;  /* 0x000000041b1a7825 */ /* 0x000fc800078e0218 */
[----:B------:R-:W-:Y:S02]  /*0ed0*/  VIADD R31, R2, 0x4a00 ;  /* 0x00004a00021f7836 */ /* 0x000fe40000000000 */
[----:B------:R-:W-:Y:S02]  /*0ee0*/  VIADD R29, R0, 0x4a00 ;  /* 0x00004a00001d7836 */ /* 0x000fe40000000000 */
[----:B------:R-:W-:-:S04]  /*0ef0*/  IMAD.WIDE R30, R31, 0x4, R24 ;  /* 0x000000041f1e7825 */ /* 0x000fc800078e0218 */
        /* <DEDUP_REMOVED lines=32> */
[----:B----4-:R-:W-:-:S02]  /*1100*/  FSETP.NAN.AND P3, PT, R16, R16, PT ;  /* 0x000000101000720b */ /* 0x010fc40003f68000 */
[-C--:B------:R-:W-:Y:S02]  /*1110*/  FSETP.NAN.AND P2, PT, R17, R17.reuse, PT ;  /* 0x000000111100720b */ /* 0x080fe40003f48000 */
[----:B------:R1:W3:Y:S01]  /*1120*/  @!P0 LDG.E.128 R20, desc[UR4][R26.64] ;  /* 0x000000041a148981 */ /* 0x0002e2000c1e1d00 */
[----:B------:R-:W-:Y:S02]  /*1130*/  FSETP.GEU.AND P5, PT, R8, R16, PT ;  /* 0x000000100800720b */ /* 0x000fe40003fae000 */
[----:B------:R-:W-:Y:S02]  /*1140*/  CS2R R24, SRZ ;  /* 0x0000000000187805 */ /* 0x000fe4000001ff00 */
[----:B------:R-:W-:Y:S02]  /*1150*/  FSETP.GEU.AND P4, PT, R9, R17, PT ;  /* 0x000000110900720b */ /* 0x000fe40003f8e000 */
[----:B-1----:R-:W-:Y:S02]  /*1160*/  CS2R R26, SRZ ;  /* 0x00000000001a7805 */ /* 0x002fe4000001ff00 */
[----:B------:R-:W-:-:S02]  /*1170*/  @!P3 FSEL R16, R16, R8, !P5 ;  /* 0x000000081010b208 */ /* 0x000fc40006800000 */
[----:B------:R-:W-:Y:S02]  /*1180*/  @!P2 FSEL R17, R17, R9, !P4 ;  /* 0x000000091111a208 */ /* 0x000fe40006000000 */
[-C--:B------:R-:W-:Y:S01]  /*1190*/  FSETP.NAN.AND P3, PT, R18, R18.reuse, PT ;  /* 0x000000121200720b */ /* 0x080fe20003f68000 */
[----:B------:R-:W4:Y:S01]  /*11a0*/  @!P1 LDG.E.128 R24, desc[UR4][R30.64] ;  /* 0x000000041e189981 */ /* 0x000f22000c1e1d00 */
[-C--:B------:R-:W-:Y:S02]  /*11b0*/  FSETP.NAN.AND P2, PT, R19, R19.reuse, PT ;  /* 0x000000131300720b */ /* 0x080fe40003f48000 */
[----:B------:R-:W-:Y:S02]  /*11c0*/  FSETP.GEU.AND P5, PT, R10, R18, PT ;  /* 0x000000120a00720b */ /* 0x000fe40003fae000 */
[----:B------:R-:W-:Y:S02]  /*11d0*/  FSETP.GEU.AND P4, PT, R11, R19, PT ;  /* 0x000000130b00720b */ /* 0x000fe40003f8e000 */
[----:B------:R-:W-:-:S05]  /*11e0*/  CS2R R8, SRZ ;  /* 0x0000000000087805 */ /* 0x000fca000001ff00 */
[----:B------:R-:W-:Y:S02]  /*11f0*/  @!P3 FSEL R18, R18, R10, !P5 ;  /* 0x0000000a1212b208 */ /* 0x000fe40006800000 */
[----:B------:R-:W-:Y:S02]  /*1200*/  @!P2 FSEL R19, R19, R11, !P4 ;  /* 0x0000000b1313a208 */ /* 0x000fe40006000000 */
[----:B------:R-:W-:-:S06]  /*1210*/  CS2R R10, SRZ ;  /* 0x00000000000a7805 */ /* 0x000fcc000001ff00 */
[----:B------:R-:W5:Y:S01]  /*1220*/  @!P0 LDG.E.128 R8, desc[UR4][R28.64] ;  /* 0x000000041c088981 */ /* 0x000f62000c1e1d00 */
[-C--:B--2---:R-:W-:Y:S02]  /*1230*/  FSETP.NAN.AND P3, PT, R4, R4.reuse, PT ;  /* 0x000000040400720b */ /* 0x084fe40003f68000 */
[----:B------:R-:W-:Y:S02]  /*1240*/  FSETP.GEU.AND P5, PT, R12, R4, PT ;  /* 0x000000040c00720b */ /* 0x000fe40003fae000 */
[----:B------:R-:W-:Y:S02]  /*1250*/  FSETP.NAN.AND P2, PT, R5, R5, PT ;  /* 0x000000050500720b */ /* 0x000fe40003f48000 */
[----:B------:R-:W-:-:S07]  /*1260*/  FSETP.NAN.AND P4, PT, R7, R7, PT ;  /* 0x000000070700720b */ /* 0x000fce0003f88000 */
[----:B------:R-:W-:Y:S02]  /*1270*/  @!P3 FSEL R4, R4, R12, !P5 ;  /* 0x0000000c0404b208 */ /* 0x000fe40006800000 */
[-C--:B------:R-:W-:Y:S02]  /*1280*/  FSETP.NAN.AND P3, PT, R6, R6.reuse, PT ;  /* 0x000000060600720b */ /* 0x080fe40003f68000 */
[----:B------:R-:W-:Y:S02]  /*1290*/  FSETP.GEU.AND P6, PT, R13, R5, PT ;  /* 0x000000050d00720b */ /* 0x000fe40003fce000 */
[----:B------:R-:W-:Y:S02]  /*12a0*/  FSETP.GEU.AND P5, PT, R14, R6, PT ;  /* 0x000000060e00720b */ /* 0x000fe40003fae000 */
[----:B------:R-:W-:Y:S02]  /*12b0*/  @!P2 FSEL R5, R5, R13, !P6 ;  /* 0x0000000d0505a208 */ /* 0x000fe40007000000 */
[----:B------:R-:W1:Y:S05]  /*12c0*/  LDC.64 R12, c[0x0][0x218] ;  /* 0x00008600ff0c7b82 */ /* 0x000e6a0000000a00 */
[----:B------:R-:W-:-:S02]  /*12d0*/  @!P3 FSEL R6, R6, R14, !P5 ;  /* 0x0000000e0606b208 */ /* 0x000fc40006800000 */
[----:B------:R-:W-:-:S04]  /*12e0*/  FSETP.GEU.AND P5, PT, R15, R7, PT ;  /* 0x000000070f00720b */ /* 0x000fc80003fae000 */
[----:B------:R-:W-:Y:S02]  /*12f0*/  @!P4 FSEL R7, R7, R15, !P5 ;  /* 0x0000000f0707c208 */ /* 0x000fe40006800000 */
[----:B---3--:R-:W-:Y:S02]  /*1300*/  FSETP.NAN.AND P2, PT, R20, R20, PT ;  /* 0x000000141400720b */ /* 0x008fe40003f48000 */
[-C--:B------:R-:W-:Y:S02]  /*1310*/  FSETP.NAN.AND P3, PT, R21, R21.reuse, PT ;  /* 0x000000151500720b */ /* 0x080fe40003f68000 */
[----:B------:R-:W-:Y:S02]  /*1320*/  FSETP.NAN.AND P4, PT, R22, R22, PT ;  /* 0x000000161600720b */ /* 0x000fe40003f88000 */
[----:B------:R-:W-:Y:S02]  /*1330*/  FSETP.GEU.AND P6, PT, R16, R20, PT ;  /* 0x000000141000720b */ /* 0x000fe40003fce000 */
[----:B------:R-:W-:-:S05]  /*1340*/  FSETP.GEU.AND P5, PT, R17, R21, PT ;  /* 0x000000151100720b */ /* 0x000fca0003fae000 */
[----:B------:R-:W-:Y:S02]  /*1350*/  @!P2 FSEL R20, R20, R16, !P6 ;  /* 0x000000101414a208 */ /* 0x000fe40007000000 */
[----:B------:R-:W-:Y:S02]  /*1360*/  FSETP.NAN.AND P2, PT, R23, R23, PT ;  /* 0x000000171700720b */ /* 0x000fe40003f48000 */
[----:B------:R-:W-:Y:S02]  /*1370*/  @!P3 FSEL R21, R21, R17, !P5 ;  /* 0x000000111515b208 */ /* 0x000fe40006800000 */
[----:B----4-:R-:W-:Y:S02]  /*1380*/  FSETP.NAN.AND P3, PT, R24, R24, PT ;  /* 0x000000181800720b */ /* 0x010fe40003f68000 */
[----:B------:R-:W-:Y:S02]  /*1390*/  FSETP.GEU.AND P5, PT, R18, R22, PT ;  /* 0x000000161200720b */ /* 0x000fe40003fae000 */
[----:B------:R-:W-:-:S02]  /*13a0*/  FSETP.GEU.AND P6, PT, R19, R23, PT ;  /* 0x000000171300720b */ /* 0x000fc40003fce000 */
[----:B------:R-:W-:Y:S02]  /*13b0*/  @!P4 FSEL R22, R22, R18, !P5 ;  /* 0x000000121616c208 */ /* 0x000fe40006800000 */
[----:B------:R-:W-:Y:S02]  /*13c0*/  FSETP.NAN.AND P4, PT, R25, R25, PT ;  /* 0x000000191900720b */ /* 0x000fe40003f88000 */
[----:B------:R-:W-:Y:S02]  /*13d0*/  FSETP.GEU.AND P5, PT, R4, R24, PT ;  /* 0x000000180400720b */ /* 0x000fe40003fae000 */
[----:B------:R-:W-:Y:S02]  /*13e0*/  @!P2 FSEL R23, R23, R19, !P6 ;  /* 0x000000131717a208 */ /* 0x000fe40007000000 */
[----:B------:R-:W-:Y:S02]  /*13f0*/  FSETP.NAN.AND P2, PT, R26, R26, PT ;  /* 0x0000001a1a00720b */ /* 0x000fe40003f48000 */
[----:B------:R-:W-:-:S02]  /*1400*/  @!P3 SEL R24, R24, R4, !P5 ;  /* 0x000000041818b207 */ /* 0x000fc40006800000 */
[----:B------:R-:W-:Y:S02]  /*1410*/  FSETP.GEU.AND P3, PT, R5, R25, PT ;  /* 0x000000190500720b */ /* 0x000fe40003f6e000 */
[----:B------:R-:W-:Y:S02]  /*1420*/  FSETP.NAN.AND P5, PT, R27, R27, PT ;  /* 0x0000001b1b00720b */ /* 0x000fe40003fa8000 */
[----:B------:R-:W-:Y:S02]  /*1430*/  @!P4 SEL R25, R25, R5, !P3 ;  /* 0x000000051919c207 */ /* 0x000fe40005800000 */
[----:B------:R-:W-:Y:S02]  /*1440*/  FSETP.GEU.AND P4, PT, R6, R26, PT ;  /* 0x0000001a0600720b */ /* 0x000fe40003f8e000 */
[----:B-----5:R-:W-:Y:S02]  /*1450*/  FSETP.NAN.AND P3, PT, R8, R8, PT ;  /* 0x000000080800720b */ /* 0x020fe40003f68000 */
[----:B------:R-:W-:-:S02]  /*1460*/  @!P2 SEL R26, R26, R6, !P4 ;  /* 0x000000061a1aa207 */ /* 0x000fc40006000000 */
[----:B------:R-:W-:Y:S02]  /*1470*/  FSETP.GEU.AND P4, PT, R7, R27, PT ;  /* 0x0000001b0700720b */ /* 0x000fe40003f8e000 */
[----:B------:R-:W-:Y:S02]  /*1480*/  FSETP.NAN.AND P2, PT, R9, R9, PT ;  /* 0x000000090900720b */ /* 0x000fe40003f48000 */
[----:B------:R-:W-:Y:S02]  /*1490*/  @!P5 SEL R27, R27, R7, !P4 ;  /* 0x000000071b1bd207 */ /* 0x000fe40006000000 */
[----:B------:R-:W-:Y:S02]  /*14a0*/  FSETP.GEU.AND P6, PT, R20, R8, PT ;  /* 0x000000081400720b */ /* 0x000fe40003fce000 */
[----:B------:R-:W-:Y:S02]  /*14b0*/  FSETP.NAN.AND P4, PT, R10, R10, PT ;  /* 0x0000000a0a00720b */ /* 0x000fe40003f88000 */
[----:B------:R-:W-:-:S02]  /*14c0*/  FSETP.NAN.AND P5, PT, R11, R11, PT ;  /* 0x0000000b0b00720b */ /* 0x000fc40003fa8000 */
[----:B------:R-:W-:Y:S01]  /*14d0*/  @!P3 SEL R8, R8, R20, !P6 ;  /* 0x000000140808b207 */ /* 0x000fe20007000000 */
[----:B-1----:R-:W-:Y:S01]  /*14e0*/  IMAD.WIDE R2, R3, 0x4, R12 ;  /* 0x0000000403027825 */ /* 0x002fe200078e020c */
[----:B------:R-:W-:-:S04]  /*14f0*/  FSETP.GEU.AND P3, PT, R21, R9, PT ;  /* 0x000000091500720b */ /* 0x000fc80003f6e000 */
[----:B------:R-:W-:Y:S01]  /*1500*/  @!P2 SEL R9, R9, R21, !P3 ;  /* 0x000000150909a207 */ /* 0x000fe20005800000 */
[----:B------:R1:W-:Y:S01]  /*1510*/  @!P1 STG.E.128 desc[UR4][R2.64], R24 ;  /* 0x0000001802009986 */ /* 0x0003e2000c101d04 */
[----:B------:R-:W-:Y:S02]  /*1520*/  FSETP.GEU.AND P2, PT, R22, R10, PT ;  /* 0x0000000a1600720b */ /* 0x000fe40003f4e000 */
[----:B------:R-:W-:Y:S02]  /*1530*/  FSETP.GEU.AND P3, PT, R23, R11, PT ;  /* 0x0000000b1700720b */ /* 0x000fe40003f6e000 */
[----:B------:R-:W-:Y:S02]  /*1540*/  @!P4 SEL R10, R10, R22, !P2 ;  /* 0x000000160a0ac207 */ /* 0x000fe40005000000 */
[----:B------:R-:W-:Y:S01]  /*1550*/  @!P5 SEL R11, R11, R23, !P3 ;  /* 0x000000170b0bd207 */ /* 0x000fe20005800000 */
[----:B------:R-:W-:Y:S08]  /*1560*/  @P0 EXIT ;  /* 0x000000000000094d */ /* 0x000ff00003800000 */
[----:B------:R-:W-:Y:S01]  /*1570*/  STG.E.128 desc[UR4][R2.64+0x800], R8 ;  /* 0x0008000802007986 */ /* 0x000fe2000c101d04 */
[----:B------:R-:W-:Y:S05]  /*1580*/  EXIT ;  /* 0x000000000000794d */ /* 0x000fea0003800000 */
.L_x_0:
[----:B------:R-:W-:-:S00]  /*1590*/  BRA `(.L_x_0) ;  /* 0xfffffffc00fc7947 */ /* 0x000fc0000383ffff */
[----:B------:R-:W-:-:S00]  /*15a0*/  NOP ;  /* 0x0000000000007918 */ /* 0x000fc00000000000 */
        /* <DEDUP_REMOVED lines=13> */
.L_x_1:


//--------------------- .nv.constant0.triton_poi_fused__native_batch_norm_legit_no_training_max_pool2d_with_indices_relu_9 --------------------------
	.section	.nv.constant0.triton_poi_fused__native_batch_norm_legit_no_training_max_pool2d_with_indices_relu_9,"a",@progbits
	.sectionflags	@""
	.align	4
.nv.constant0.triton_poi_fused__native_batch_norm_legit_no_training_max_pool2d_with_indices_relu_9:
	.zero		548
